//
// Generated by NVIDIA NVVM Compiler
//
// Compiler Build ID: CL-36424714
// Cuda compilation tools, release 13.0, V13.0.88
// Based on NVVM 20.0.0
//

.version 9.0
.target sm_100
.address_size 64

	// .globl	_Z6squarePii

.visible .entry _Z6squarePii(
	.param .u64 .ptr .align 1 _Z6squarePii_param_0,
	.param .u32 _Z6squarePii_param_1
)
{
	.reg .pred 	%p<2>;
	.reg .b32 	%r<8>;
	.reg .b64 	%rd<5>;

	ld.param.u64 	%rd1, [_Z6squarePii_param_0];
	ld.param.u32 	%r2, [_Z6squarePii_param_1];
	mov.u32 	%r3, %ctaid.x;
	mov.u32 	%r4, %ntid.x;
	mov.u32 	%r5, %tid.x;
	mad.lo.s32 	%r1, %r3, %r4, %r5;
	setp.ge.s32 	%p1, %r1, %r2;
	@%p1 bra 	$L__BB0_2;
	cvta.to.global.u64 	%rd2, %rd1;
	mul.wide.s32 	%rd3, %r1, 4;
	add.s64 	%rd4, %rd2, %rd3;
	ld.global.u32 	%r6, [%rd4];
	mul.lo.s32 	%r7, %r6, %r6;
	st.global.u32 	[%rd4], %r7;
$L__BB0_2:
	ret;

}


// ===== COMPILED SASS (sm_100) =====

	.target	sm_100

	.elftype	@"ET_EXEC"


//--------------------- .note.nv.tkinfo           --------------------------
	.section	.note.nv.tkinfo,"",@"SHT_NOTE"
	.sectionflags	@"SHF_NOTE_NV_TKINFO"
	.tkinfo
        /*0018*/ 	.word	0x00000002
        /*0030*/ 	.string	""
        /*0030*/ 	.string	"ptxas"
        /*0030*/ 	.string	"Cuda compilation tools, release 13.0, V13.0.88"
        /*0030*/ 	.string	"Build cuda_13.0.r13.0/compiler.36424714_0"
        /*0030*/ 	.string	"-arch sm_100 -m 64 "



//--------------------- .note.nv.cuinfo           --------------------------
	.section	.note.nv.cuinfo,"",@"SHT_NOTE"
	.sectionflags	@"SHF_NOTE_NV_CUINFO"
        /*0018*/ 	.short	0x0002
        /*001a*/ 	.short	0x0064
        /*001c*/ 	.short	0x0082
	.zero		2


//--------------------- .nv.info                  --------------------------
	.section	.nv.info,"",@"SHT_CUDA_INFO"
	.align	4


	//----- nvinfo : EIATTR_REGCOUNT
	.align		4
        /*0000*/ 	.byte	0x04, 0x2f
        /*0002*/ 	.short	(.L_1 - .L_0)
	.align		4
.L_0:
        /*0004*/ 	.word	index@(_Z6squarePii)
        /*0008*/ 	.word	0x00000008


	//----- nvinfo : EIATTR_FRAME_SIZE
	.align		4
.L_1:
        /*000c*/ 	.byte	0x04, 0x11
        /*000e*/ 	.short	(.L_3 - .L_2)
	.align		4
.L_2:
        /*0010*/ 	.word	index@(_Z6squarePii)
        /*0014*/ 	.word	0x00000000


	//----- nvinfo : EIATTR_MIN_STACK_SIZE
	.align		4
.L_3:
        /*0018*/ 	.byte	0x04, 0x12
        /*001a*/ 	.short	(.L_5 - .L_4)
	.align		4
.L_4:
        /*001c*/ 	.word	index@(_Z6squarePii)
        /*0020*/ 	.word	0x00000000
.L_5:


//--------------------- .nv.compat                --------------------------
	.section	.nv.compat,"",@"SHT_CUDA_COMPAT_INFO"
	.align	4
        /*0000*/ 	.byte	0x02, 0x09, 0x00, 0x00, 0x02, 0x02, 0x01, 0x00, 0x02, 0x05, 0x05, 0x00, 0x03, 0x07, 0x01, 0x01
        /*0010*/ 	.byte	0x02, 0x03, 0x00, 0x00, 0x02, 0x06, 0x01, 0x00, 0x04, 0x0b, 0x08, 0x00, 0x09, 0x00, 0x00, 0x00
        /*0020*/ 	.byte	0x00, 0x00, 0x00, 0x00


//--------------------- .nv.info._Z6squarePii     --------------------------
	.section	.nv.info._Z6squarePii,"",@"SHT_CUDA_INFO"
	.sectionflags	@""
	.align	4


	//----- nvinfo : EIATTR_CUDA_API_VERSION
	.align		4
        /*0000*/ 	.byte	0x04, 0x37
        /*0002*/ 	.short	(.L_7 - .L_6)
.L_6:
        /*0004*/ 	.word	0x00000082


	//----- nvinfo : EIATTR_KPARAM_INFO
	.align		4
.L_7:
        /*0008*/ 	.byte	0x04, 0x17
        /*000a*/ 	.short	(.L_9 - .L_8)
.L_8:
        /*000c*/ 	.word	0x00000000
        /*0010*/ 	.short	0x0001
        /*0012*/ 	.short	0x0008
        /*0014*/ 	.byte	0x00, 0xf0, 0x11, 0x00


	//----- nvinfo : EIATTR_KPARAM_INFO
	.align		4
.L_9:
        /*0018*/ 	.byte	0x04, 0x17
        /*001a*/ 	.short	(.L_11 - .L_10)
.L_10:
        /*001c*/ 	.word	0x00000000
        /*0020*/ 	.short	0x0000
        /*0022*/ 	.short	0x0000
        /*0024*/ 	.byte	0x00, 0xf5, 0x21, 0x00


	//----- nvinfo : EIATTR_SPARSE_MMA_MASK
	.align		4
.L_11:
        /*0028*/ 	.byte	0x03, 0x50
        /*002a*/ 	.short	0x0000


	//----- nvinfo : EIATTR_MAXREG_COUNT
	.align		4
        /*002c*/ 	.byte	0x03, 0x1b
        /*002e*/ 	.short	0x00ff


	//----- nvinfo : EIATTR_MERCURY_ISA_VERSION
	.align		4
        /*0030*/ 	.byte	0x03, 0x5f
        /*0032*/ 	.short	0x0101


	//----- nvinfo : EIATTR_VRC_CTA_INIT_COUNT
	.align		4
        /*0034*/ 	.byte	0x02, 0x4a
	.zero		1
	.zero		1


	//----- nvinfo : EIATTR_EXIT_INSTR_OFFSETS
	.align		4
        /*0038*/ 	.byte	0x04, 0x1c
        /*003a*/ 	.short	(.L_13 - .L_12)


	//   ....[0]....
.L_12:
        /*003c*/ 	.word	0x00000070


	//   ....[1]....
        /*0040*/ 	.word	0x000000e0


	//----- nvinfo : EIATTR_CBANK_PARAM_SIZE
	.align		4
.L_13:
        /*0044*/ 	.byte	0x03, 0x19
        /*0046*/ 	.short	0x000c


	//----- nvinfo : EIATTR_PARAM_CBANK
	.align		4
        /*0048*/ 	.byte	0x04, 0x0a
        /*004a*/ 	.short	(.L_15 - .L_14)
	.align		4
.L_14:
        /*004c*/ 	.word	index@(.nv.constant0._Z6squarePii)
        /*0050*/ 	.short	0x0380
        /*0052*/ 	.short	0x000c


	//----- nvinfo : EIATTR_SW_WAR
	.align		4
.L_15:
        /*0054*/ 	.byte	0x04, 0x36
        /*0056*/ 	.short	(.L_17 - .L_16)
.L_16:
        /*0058*/ 	.word	0x00000008
.L_17:


//--------------------- .nv.callgraph             --------------------------
	.section	.nv.callgraph,"",@"SHT_CUDA_CALLGRAPH"
	.align	4
	.sectionentsize	8
	.align		4
        /*0000*/ 	.word	0x00000000
	.align		4
        /*0004*/ 	.word	0xffffffff
	.align		4
        /*0008*/ 	.word	0x00000000
	.align		4
        /*000c*/ 	.word	0xfffffffe
	.align		4
        /*0010*/ 	.word	0x00000000
	.align		4
        /*0014*/ 	.word	0xfffffffd
	.align		4
        /*0018*/ 	.word	0x00000000
	.align		4
        /*001c*/ 	.word	0xfffffffc


//--------------------- .text._Z6squarePii        --------------------------
	.section	.text._Z6squarePii,"ax",@progbits
	.align	128
        .global         _Z6squarePii
        .type           _Z6squarePii,@function
        .size           _Z6squarePii,(.L_x_1 - _Z6squarePii)
        .other          _Z6squarePii,@"STO_CUDA_ENTRY STV_DEFAULT"
_Z6squarePii:
.text._Z6squarePii:
[----:B------:R-:W-:Y:S01]  /*0000*/  LDC R1, c[0x0][0x37c] ;  /* 0x0000df00ff017b82 */ /* 0x000fe20000000800 */
[----:B------:R-:W0:Y:S07]  /*0010*/  S2R R0, SR_TID.X ;  /* 0x0000000000007919 */ /* 0x000e2e0000002100 */
[----:B------:R-:W0:Y:S01]  /*0020*/  S2UR UR4, SR_CTAID.X ;  /* 0x00000000000479c3 */ /* 0x000e220000002500 */
[----:B------:R-:W1:Y:S07]  /*0030*/  LDCU UR5, c[0x0][0x388] ;  /* 0x00007100ff0577ac */ /* 0x000e6e0008000800 */
[----:B------:R-:W0:Y:S02]  /*0040*/  LDC R5, c[0x0][0x360] ;  /* 0x0000d800ff057b82 */ /* 0x000e240000000800 */
[----:B0-----:R-:W-:-:S05]  /*0050*/  IMAD R5, R5, UR4, R0 ;  /* 0x0000000405057c24 */ /* 0x001fca000f8e0200 */
[----:B-1----:R-:W-:-:S13]  /*0060*/  ISETP.GE.AND P0, PT, R5, UR5, PT ;  /* 0x0000000505007c0c */ /* 0x002fda000bf06270 */
[----:B------:R-:W-:Y:S05]  /*0070*/  @P0 EXIT ;  /* 0x000000000000094d */ /* 0x000fea0003800000 */
[----:B------:R-:W0:Y:S01]  /*0080*/  LDC.64 R2, c[0x0][0x380] ;  /* 0x0000e000ff027b82 */ /* 0x000e220000000a00 */
[----:B------:R-:W1:Y:S01]  /*0090*/  LDCU.64 UR4, c[0x0][0x358] ;  /* 0x00006b00ff0477ac */ /* 0x000e620008000a00 */
[----:B0-----:R-:W-:-:S05]  /*00a0*/  IMAD.WIDE R2, R5, 0x4, R2 ;  /* 0x0000000405027825 */ /* 0x001fca00078e0202 */
[----:B-1----:R-:W2:Y:S02]  /*00b0*/  LDG.E R0, desc[UR4][R2.64] ;  /* 0x0000000402007981 */ /* 0x002ea4000c1e1900 */
[----:B--2---:R-:W-:-:S05]  /*00c0*/  IMAD R5, R0, R0, RZ ;  /* 0x0000000000057224 */ /* 0x004fca00078e02ff */
[----:B------:R-:W-:Y:S01]  /*00d0*/  STG.E desc[UR4][R2.64], R5 ;  /* 0x0000000502007986 */ /* 0x000fe2000c101904 */
[----:B------:R-:W-:Y:S05]  /*00e0*/  EXIT ;  /* 0x000000000000794d */ /* 0x000fea0003800000 */
.L_x_0:
[----:B------:R-:W-:-:S00]  /*00f0*/  BRA `(.L_x_0) ;  /* 0xfffffffc00fc7947 */ /* 0x000fc0000383ffff */
[----:B------:R-:W-:-:S00]  /*0100*/  NOP ;  /* 0x0000000000007918 */ /* 0x000fc00000000000 */
[----:B------:R-:W-:-:S00]  /*0110*/  NOP ;  /* 0x0000000000007918 */ /* 0x000fc00000000000 */
[----:B------:R-:W-:-:S00]  /*0120*/  NOP ;  /* 0x0000000000007918 */ /* 0x000fc00000000000 */
[----:B------:R-:W-:-:S00]  /*0130*/  NOP ;  /* 0x0000000000007918 */ /* 0x000fc00000000000 */
[----:B------:R-:W-:-:S00]  /*0140*/  NOP ;  /* 0x0000000000007918 */ /* 0x000fc00000000000 */
[----:B------:R-:W-:-:S00]  /*0150*/  NOP ;  /* 0x0000000000007918 */ /* 0x000fc00000000000 */
[----:B------:R-:W-:-:S00]  /*0160*/  NOP ;  /* 0x0000000000007918 */ /* 0x000fc00000000000 */
[----:B------:R-:W-:-:S00]  /*0170*/  NOP ;  /* 0x0000000000007918 */ /* 0x000fc00000000000 */
.L_x_1:


//--------------------- .nv.shared.reserved.0     --------------------------
	.section	.nv.shared.reserved.0,"aw",@nobits
	.weak		__nv_reservedSMEM_offset_0_alias
	.size		__nv_reservedSMEM_offset_0_alias, 0, 64
	.other		__nv_reservedSMEM_offset_0_alias,@"STO_CUDA_RESERVED_SHARED STV_DEFAULT"
__nv_reservedSMEM_offset_0_alias:
	.zero		0
	.zero		64


//--------------------- .nv.constant0._Z6squarePii --------------------------
	.section	.nv.constant0._Z6squarePii,"a",@progbits
	.sectionflags	@""
	.align	4
.nv.constant0._Z6squarePii:
	.zero		908


//--------------------- SYMBOLS --------------------------

	.type		.nv.reservedSmem.offset0,@object
	.size		.nv.reservedSmem.offset0,0x4
